	.headerflags	@"EF_CUDA_TEXMODE_UNIFIED EF_CUDA_64BIT_ADDRESS EF_CUDA_ACCELERATORS EF_CUDA_SM90 EF_CUDA_VIRTUAL_SM(EF_CUDA_SM90)"
	.elftype	@"ET_EXEC"


//--------------------- .nv.info                  --------------------------
	.section	.nv.info,"",@"SHT_CUDA_INFO"
	.align	4


	//----- nvinfo : EIATTR_REGCOUNT
	.align		4
        /*0000*/ 	.byte	0x04, 0x2f
        /*0002*/ 	.short	(.L_3 - .L_2)
	.align		4
.L_2:
        /*0004*/ 	.word	index@(triton_poi_fused__native_batch_norm_legit_no_training_convolution_hardtanh_89)
        /*0008*/ 	.word	0x0000001a


	//----- nvinfo : EIATTR_MIN_STACK_SIZE
	.align		4
.L_3:
        /*000c*/ 	.byte	0x04, 0x12
        /*000e*/ 	.short	(.L_5 - .L_4)
	.align		4
.L_4:
        /*0010*/ 	.word	index@(triton_poi_fused__native_batch_norm_legit_no_training_convolution_hardtanh_89)
        /*0014*/ 	.word	0x00000000


	//----- nvinfo : EIATTR_FRAME_SIZE
	.align		4
.L_5:
        /*0018*/ 	.byte	0x04, 0x11
        /*001a*/ 	.short	(.L_7 - .L_6)
	.align		4
.L_6:
        /*001c*/ 	.word	index@(triton_poi_fused__native_batch_norm_legit_no_training_convolution_hardtanh_89)
        /*0020*/ 	.word	0x00000000


	//----- nvinfo : EIATTR_MIN_STACK_SIZE
	.align		4
.L_7:
        /*0024*/ 	.byte	0x04, 0x12
        /*0026*/ 	.short	(.L_9 - .L_8)
	.align		4
.L_8:
        /*0028*/ 	.word	index@(triton_poi_fused__native_batch_norm_legit_no_training_convolution_hardtanh_89)
        /*002c*/ 	.word	0x00000000
.L_9:


//--------------------- .nv.info.triton_poi_fused__native_batch_norm_legit_no_training_convolution_hardtanh_89 --------------------------
	.section	.nv.info.triton_poi_fused__native_batch_norm_legit_no_training_convolution_hardtanh_89,"",@"SHT_CUDA_INFO"
	.sectionflags	@""
	.align	4


	//----- nvinfo : EIATTR_CUDA_API_VERSION
	.align		4
        /*0000*/ 	.byte	0x04, 0x37
        /*0002*/ 	.short	(.L_11 - .L_10)
.L_10:
        /*0004*/ 	.word	0x0000007c


	//----- nvinfo : EIATTR_KPARAM_INFO
	.align		4
.L_11:
        /*0008*/ 	.byte	0x04, 0x17
        /*000a*/ 	.short	(.L_13 - .L_12)
.L_12:
        /*000c*/ 	.word	0x00000000
        /*0010*/ 	.short	0x0007
        /*0012*/ 	.short	0x0038
        /*0014*/ 	.byte	0x00, 0xf0, 0x11, 0x00


	//----- nvinfo : EIATTR_KPARAM_INFO
	.align		4
.L_13:
        /*0018*/ 	.byte	0x04, 0x17
        /*001a*/ 	.short	(.L_15 - .L_14)
.L_14:
        /*001c*/ 	.word	0x00000000
        /*0020*/ 	.short	0x0006
        /*0022*/ 	.short	0x0030
        /*0024*/ 	.byte	0x00, 0xf4, 0x21, 0x00


	//----- nvinfo : EIATTR_KPARAM_INFO
	.align		4
.L_15:
        /*0028*/ 	.byte	0x04, 0x17
        /*002a*/ 	.short	(.L_17 - .L_16)
.L_16:
        /*002c*/ 	.word	0x00000000
        /*0030*/ 	.short	0x0005
        /*0032*/ 	.short	0x0028
        /*0034*/ 	.byte	0x00, 0xf4, 0x21, 0x00


	//----- nvinfo : EIATTR_KPARAM_INFO
	.align		4
.L_17:
        /*0038*/ 	.byte	0x04, 0x17
        /*003a*/ 	.short	(.L_19 - .L_18)
.L_18:
        /*003c*/ 	.word	0x00000000
        /*0040*/ 	.short	0x0004
        /*0042*/ 	.short	0x0020
        /*0044*/ 	.byte	0x00, 0xf4, 0x21, 0x00


	//----- nvinfo : EIATTR_KPARAM_INFO
	.align		4
.L_19:
        /*0048*/ 	.byte	0x04, 0x17
        /*004a*/ 	.short	(.L_21 - .L_20)
.L_20:
        /*004c*/ 	.word	0x00000000
        /*0050*/ 	.short	0x0003
        /*0052*/ 	.short	0x0018
        /*0054*/ 	.byte	0x00, 0xf4, 0x21, 0x00


	//----- nvinfo : EIATTR_KPARAM_INFO
	.align		4
.L_21:
        /*0058*/ 	.byte	0x04, 0x17
        /*005a*/ 	.short	(.L_23 - .L_22)
.L_22:
        /*005c*/ 	.word	0x00000000
        /*0060*/ 	.short	0x0002
        /*0062*/ 	.short	0x0010
        /*0064*/ 	.byte	0x00, 0xf4, 0x21, 0x00


	//----- nvinfo : EIATTR_KPARAM_INFO
	.align		4
.L_23:
        /*0068*/ 	.byte	0x04, 0x17
        /*006a*/ 	.short	(.L_25 - .L_24)
.L_24:
        /*006c*/ 	.word	0x00000000
        /*0070*/ 	.short	0x0001
        /*0072*/ 	.short	0x0008
        /*0074*/ 	.byte	0x00, 0xf4, 0x21, 0x00


	//----- nvinfo : EIATTR_KPARAM_INFO
	.align		4
.L_25:
        /*0078*/ 	.byte	0x04, 0x17
        /*007a*/ 	.short	(.L_27 - .L_26)
.L_26:
        /*007c*/ 	.word	0x00000000
        /*0080*/ 	.short	0x0000
        /*0082*/ 	.short	0x0000
        /*0084*/ 	.byte	0x00, 0xf4, 0x21, 0x00


	//----- nvinfo : EIATTR_SPARSE_MMA_MASK
	.align		4
.L_27:
        /*0088*/ 	.byte	0x03, 0x50
        /*008a*/ 	.short	0x0000


	//----- nvinfo : EIATTR_MAXREG_COUNT
	.align		4
        /*008c*/ 	.byte	0x03, 0x1b
        /*008e*/ 	.short	0x00ff


	//----- nvinfo : EIATTR_EXIT_INSTR_OFFSETS
	.align		4
        /*0090*/ 	.byte	0x04, 0x1c
        /*0092*/ 	.short	(.L_29 - .L_28)


	//   ....[0]....
.L_28:
        /*0094*/ 	.word	0x000004e0


	//   ....[1]....
        /*0098*/ 	.word	0x00000500


	//----- nvinfo : EIATTR_REQNTID
	.align		4
.L_29:
        /*009c*/ 	.byte	0x04, 0x10
        /*009e*/ 	.short	(.L_31 - .L_30)
.L_30:
        /*00a0*/ 	.word	0x00000100
        /*00a4*/ 	.word	0x00000001
        /*00a8*/ 	.word	0x00000001


	//----- nvinfo : EIATTR_CBANK_PARAM_SIZE
	.align		4
.L_31:
        /*00ac*/ 	.byte	0x03, 0x19
        /*00ae*/ 	.short	0x003c


	//----- nvinfo : EIATTR_PARAM_CBANK
	.align		4
        /*00b0*/ 	.byte	0x04, 0x0a
        /*00b2*/ 	.short	(.L_33 - .L_32)
	.align		4
.L_32:
        /*00b4*/ 	.word	index@(.nv.constant0.triton_poi_fused__native_batch_norm_legit_no_training_convolution_hardtanh_89)
        /*00b8*/ 	.short	0x0210
        /*00ba*/ 	.short	0x003c


	//----- nvinfo : EIATTR_SW_WAR
	.align		4
.L_33:
        /*00bc*/ 	.byte	0x04, 0x36
        /*00be*/ 	.short	(.L_35 - .L_34)
.L_34:
        /*00c0*/ 	.word	0x00000008
.L_35:


//--------------------- .nv.callgraph             --------------------------
	.section	.nv.callgraph,"",@"SHT_CUDA_CALLGRAPH"
	.align	4
	.sectionentsize	8
	.align		4
        /*0000*/ 	.word	0x00000000
	.align		4
        /*0004*/ 	.word	0xffffffff
	.align		4
        /*0008*/ 	.word	0x00000000
	.align		4
        /*000c*/ 	.word	0xfffffffe
	.align		4
        /*0010*/ 	.word	0x00000000
	.align		4
        /*0014*/ 	.word	0xfffffffd
	.align		4
        /*0018*/ 	.word	0x00000000
	.align		4
        /*001c*/ 	.word	0xfffffffc


//--------------------- .nv.constant4             --------------------------
	.section	.nv.constant4,"a",@progbits
	.align	8
	.align		8
.nv.constant4:
        /*0000*/ 	.dword	_$_str
	.align		8
        /*0008*/ 	.dword	_$_str_$_2


//--------------------- .text.triton_poi_fused__native_batch_norm_legit_no_training_convolution_hardtanh_89 --------------------------
	.section	.text.triton_poi_fused__native_batch_norm_legit_no_training_convolution_hardtanh_89,"ax",@progbits
	.align	128
        .global         triton_poi_fused__native_batch_norm_legit_no_training_convolution_hardtanh_89
        .type           triton_poi_fused__native_batch_norm_legit_no_training_convolution_hardtanh_89,@function
        .size           triton_poi_fused__native_batch_norm_legit_no_training_convolution_hardtanh_89,(.L_x_1 - triton_poi_fused__native_batch_norm_legit_no_training_convolution_hardtanh_89)
        .other          triton_poi_fused__native_batch_norm_legit_no_training_convolution_hardtanh_89,@"STO_CUDA_ENTRY STV_DEFAULT"
triton_poi_fused__native_batch_norm_legit_no_training_convolution_hardtanh_89:
.text.triton_poi_fused__native_batch_norm_legit_no_training_convolution_hardtanh_89:
[----:B------:R-:W0:Y:S01]  /*0000*/  LDC R1, c[0x0][0x28] ;  /* 0x00000a00ff017b82 */ /* 0x000e220000000800 */
[----:B------:R-:W1:Y:S07]  /*0010*/  S2R R0, SR_TID.X ;  /* 0x0000000000007919 */ /* 0x000e6e0000002100 */
[----:B------:R-:W2:Y:S01]  /*0020*/  LDC.64 R2, c[0x0][0x228] ;  /* 0x00008a00ff027b82 */ /* 0x000ea20000000a00 */
[----:B------:R-:W-:Y:S01]  /*0030*/  CS2R R6, SRZ ;  /* 0x0000000000067805 */ /* 0x000fe2000001ff00 */
[----:B------:R-:W-:Y:S01]  /*0040*/  ULDC.64 UR4, c[0x0][0x208] ;  /* 0x0000820000047ab9 */ /* 0x000fe20000000a00 */
[----:B------:R-:W3:Y:S05]  /*0050*/  S2R R5, SR_CTAID.X ;  /* 0x0000000000057919 */ /* 0x000eea0000002500 */
[----:B------:R-:W4:Y:S08]  /*0060*/  LDC.64 R16, c[0x0][0x218] ;  /* 0x00008600ff107b82 */ /* 0x000f300000000a00 */
[----:B------:R-:W5:Y:S08]  /*0070*/  LDC.64 R18, c[0x0][0x220] ;  /* 0x00008800ff127b82 */ /* 0x000f700000000a00 */
[----:B------:R-:W5:Y:S01]  /*0080*/  LDC.64 R20, c[0x0][0x230] ;  /* 0x00008c00ff147b82 */ /* 0x000f620000000a00 */
[----:B-1----:R-:W-:-:S07]  /*0090*/  SHF.L.U32 R0, R0, 0x1, RZ ;  /* 0x0000000100007819 */ /* 0x002fce00000006ff */
[----:B------:R-:W1:Y:S01]  /*00a0*/  LDC.64 R14, c[0x0][0x238] ;  /* 0x00008e00ff0e7b82 */ /* 0x000e620000000a00 */
[----:B------:R-:W-:-:S04]  /*00b0*/  LOP3.LUT R0, R0, 0x1fe, RZ, 0xc0, !PT ;  /* 0x000001fe00007812 */ /* 0x000fc800078ec0ff */
[----:B---3--:R-:W-:-:S04]  /*00c0*/  LEA R0, R5, R0, 0x9 ;  /* 0x0000000005007211 */ /* 0x008fc800078e48ff */
[C---:B------:R-:W-:Y:S01]  /*00d0*/  ISETP.GE.AND P0, PT, R0.reuse, 0x15c00, PT ;  /* 0x00015c000000780c */ /* 0x040fe20003f06270 */
[----:B------:R-:W-:-:S05]  /*00e0*/  IMAD.HI R4, R0, 0x2f149903, RZ ;  /* 0x2f14990300047827 */ /* 0x000fca00078e02ff */
[----:B------:R-:W-:-:S04]  /*00f0*/  SHF.R.U32.HI R5, RZ, 0x1f, R4 ;  /* 0x0000001fff057819 */ /* 0x000fc80000011604 */
[----:B------:R-:W-:-:S05]  /*0100*/  LEA.HI.SX32 R5, R4, R5, 0x1a ;  /* 0x0000000504057211 */ /* 0x000fca00078fd2ff */
[----:B------:R-:W-:Y:S02]  /*0110*/  IMAD R12, R5, -0x15c, R0 ;  /* 0xfffffea4050c7824 */ /* 0x000fe400078e0200 */
[----:B------:R-:W3:Y:S02]  /*0120*/  LDC.64 R4, c[0x0][0x210] ;  /* 0x00008400ff047b82 */ /* 0x000ee40000000a00 */
[----:B--2---:R-:W-:-:S05]  /*0130*/  IMAD.WIDE R2, R12, 0x4, R2 ;  /* 0x000000040c027825 */ /* 0x004fca00078e0202 */
[----:B------:R2:W3:Y:S01]  /*0140*/  @!P0 LDG.E.EL.64 R6, desc[UR4][R2.64] ;  /* 0x0000000402068981 */ /* 0x0004e2000c2e1b00 */
[----:B------:R-:W-:Y:S02]  /*0150*/  CS2R R8, SRZ ;  /* 0x0000000000087805 */ /* 0x000fe4000001ff00 */
[----:B------:R-:W-:Y:S01]  /*0160*/  CS2R R10, SRZ ;  /* 0x00000000000a7805 */ /* 0x000fe2000001ff00 */
[----:B----4-:R-:W-:-:S04]  /*0170*/  IMAD.WIDE R16, R12, 0x4, R16 ;  /* 0x000000040c107825 */ /* 0x010fc800078e0210 */
[C---:B-----5:R-:W-:Y:S01]  /*0180*/  IMAD.WIDE R18, R12.reuse, 0x4, R18 ;  /* 0x000000040c127825 */ /* 0x060fe200078e0212 */
[----:B------:R4:W5:Y:S01]  /*0190*/  @!P0 LDG.E.EL.64 R8, desc[UR4][R16.64] ;  /* 0x0000000410088981 */ /* 0x000962000c2e1b00 */
[----:B--2---:R-:W-:Y:S02]  /*01a0*/  CS2R R2, SRZ ;  /* 0x0000000000027805 */ /* 0x004fe4000001ff00 */
[----:B0-----:R-:W-:-:S04]  /*01b0*/  IMAD.WIDE R20, R12, 0x4, R20 ;  /* 0x000000040c147825 */ /* 0x001fc800078e0214 */
[----:B-1----:R-:W-:Y:S01]  /*01c0*/  IMAD.WIDE R22, R12, 0x4, R14 ;  /* 0x000000040c167825 */ /* 0x002fe200078e020e */
[----:B------:R-:W2:Y:S03]  /*01d0*/  @!P0 LDG.E.EL.64 R2, desc[UR4][R18.64] ;  /* 0x0000000412028981 */ /* 0x000ea6000c2e1b00 */
[----:B---3--:R-:W-:-:S05]  /*01e0*/  IMAD.WIDE R4, R0, 0x4, R4 ;  /* 0x0000000400047825 */ /* 0x008fca00078e0204 */
[----:B------:R-:W5:Y:S01]  /*01f0*/  @!P0 LDG.E.64 R10, desc[UR4][R4.64] ;  /* 0x00000004040a8981 */ /* 0x000f62000c1e1b00 */
[----:B------:R-:W-:Y:S02]  /*0200*/  CS2R R12, SRZ ;  /* 0x00000000000c7805 */ /* 0x000fe4000001ff00 */
[----:B------:R-:W-:-:S04]  /*0210*/  CS2R R14, SRZ ;  /* 0x00000000000e7805 */ /* 0x000fc8000001ff00 */
[----:B------:R-:W3:Y:S04]  /*0220*/  @!P0 LDG.E.EL.64 R12, desc[UR4][R20.64] ;  /* 0x00000004140c8981 */ /* 0x000ee8000c2e1b00 */
[----:B------:R-:W3:Y:S01]  /*0230*/  @!P0 LDG.E.EL.64 R14, desc[UR4][R22.64] ;  /* 0x00000004160e8981 */ /* 0x000ee2000c2e1b00 */
[----:B------:R-:W-:Y:S01]  /*0240*/  FADD R6, R6, 9.9999997473787516356e-06 ;  /* 0x3727c5ac06067421 */ /* 0x000fe20000000000 */
[----:B------:R-:W-:-:S03]  /*0250*/  FADD R7, R7, 9.9999997473787516356e-06 ;  /* 0x3727c5ac07077421 */ /* 0x000fc60000000000 */
[----:B----4-:R-:W0:Y:S08]  /*0260*/  MUFU.SQRT R16, R6 ;  /* 0x0000000600107308 */ /* 0x010e300000002000 */
[----:B------:R-:W1:Y:S01]  /*0270*/  MUFU.SQRT R17, R7 ;  /* 0x0000000700117308 */ /* 0x000e620000002000 */
[C---:B0-----:R-:W-:Y:S02]  /*0280*/  FSETP.GT.AND P1, PT, R16.reuse, 8.50705917302346158658e+37, PT ;  /* 0x7e8000001000780b */ /* 0x041fe40003f24000 */
[----:B------:R-:W-:-:S02]  /*0290*/  FSETP.GEU.AND P3, PT, R16, 1.175494350822287508e-38, PT ;  /* 0x008000001000780b */ /* 0x000fc40003f6e000 */
[C---:B-1----:R-:W-:Y:S02]  /*02a0*/  FSETP.GT.AND P2, PT, R17.reuse, 8.50705917302346158658e+37, PT ;  /* 0x7e8000001100780b */ /* 0x042fe40003f44000 */
[----:B------:R-:W-:-:S07]  /*02b0*/  FSETP.GEU.AND P4, PT, R17, 1.175494350822287508e-38, PT ;  /* 0x008000001100780b */ /* 0x000fce0003f8e000 */
[----:B------:R-:W-:Y:S01]  /*02c0*/  @P1 FMUL R16, R16, 0.25 ;  /* 0x3e80000010101820 */ /* 0x000fe20000400000 */
[----:B------:R-:W-:-:S03]  /*02d0*/  HFMA2.MMA R6, -RZ, RZ, 1.625, 0 ;  /* 0x3e800000ff067435 */ /* 0x000fc600000001ff */
[----:B------:R-:W-:Y:S01]  /*02e0*/  @!P3 FMUL R16, R16, 16777216 ;  /* 0x4b8000001010b820 */ /* 0x000fe20000400000 */
[----:B------:R-:W-:-:S04]  /*02f0*/  @P2 FMUL R17, R17, 0.25 ;  /* 0x3e80000011112820 */ /* 0x000fc80000400000 */
[----:B------:R-:W-:Y:S01]  /*0300*/  @!P4 FMUL R17, R17, 16777216 ;  /* 0x4b8000001111c820 */ /* 0x000fe20000400000 */
[----:B------:R-:W0:Y:S01]  /*0310*/  MUFU.RCP R16, R16 ;  /* 0x0000001000107308 */ /* 0x000e220000001000 */
[----:B------:R-:W-:-:S07]  /*0320*/  FSEL R7, R6, 1, P1 ;  /* 0x3f80000006077808 */ /* 0x000fce0000800000 */
[----:B------:R-:W1:Y:S01]  /*0330*/  MUFU.RCP R17, R17 ;  /* 0x0000001100117308 */ /* 0x000e620000001000 */
[----:B------:R-:W-:Y:S01]  /*0340*/  FSEL R6, R6, 1, P2 ;  /* 0x3f80000006067808 */ /* 0x000fe20001000000 */
[----:B------:R-:W-:Y:S01]  /*0350*/  @!P3 FMUL R7, R7, 16777216 ;  /* 0x4b8000000707b820 */ /* 0x000fe20000400000 */
[----:B-----5:R-:W-:Y:S01]  /*0360*/  FADD R8, R8, R10 ;  /* 0x0000000a08087221 */ /* 0x020fe20000000000 */
[----:B------:R-:W-:Y:S02]  /*0370*/  FADD R9, R9, R11 ;  /* 0x0000000b09097221 */ /* 0x000fe40000000000 */
[----:B------:R-:W-:Y:S01]  /*0380*/  @!P4 FMUL R6, R6, 16777216 ;  /* 0x4b8000000606c820 */ /* 0x000fe20000400000 */
[----:B0-----:R-:W-:Y:S01]  /*0390*/  FMUL R7, R16, R7 ;  /* 0x0000000710077220 */ /* 0x001fe20000400000 */
[----:B--2---:R-:W-:Y:S01]  /*03a0*/  FADD R2, R8, -R2 ;  /* 0x8000000208027221 */ /* 0x004fe20000000000 */
[----:B------:R-:W-:Y:S01]  /*03b0*/  FADD R3, R9, -R3 ;  /* 0x8000000309037221 */ /* 0x000fe20000000000 */
[----:B-1----:R-:W-:-:S02]  /*03c0*/  FMUL R6, R17, R6 ;  /* 0x0000000611067220 */ /* 0x002fc40000400000 */
[----:B------:R-:W-:Y:S02]  /*03d0*/  FMUL R7, R2, R7 ;  /* 0x0000000702077220 */ /* 0x000fe40000400000 */
[----:B------:R-:W-:Y:S02]  /*03e0*/  FMUL R6, R3, R6 ;  /* 0x0000000603067220 */ /* 0x000fe40000400000 */
[----:B---3--:R-:W-:Y:S01]  /*03f0*/  FFMA R7, R7, R12, R14 ;  /* 0x0000000c07077223 */ /* 0x008fe2000000000e */
[----:B------:R-:W0:Y:S01]  /*0400*/  LDC.64 R2, c[0x0][0x240] ;  /* 0x00009000ff027b82 */ /* 0x000e220000000a00 */
[----:B------:R-:W-:-:S03]  /*0410*/  FFMA R6, R6, R13, R15 ;  /* 0x0000000d06067223 */ /* 0x000fc6000000000f */
[C---:B------:R-:W-:Y:S02]  /*0420*/  FSETP.GTU.AND P1, PT, R7.reuse, RZ, PT ;  /* 0x000000ff0700720b */ /* 0x040fe40003f2c000 */
[C---:B------:R-:W-:Y:S02]  /*0430*/  FSETP.GTU.AND P2, PT, R6.reuse, RZ, PT ;  /* 0x000000ff0600720b */ /* 0x040fe40003f4c000 */
[----:B------:R-:W-:Y:S02]  /*0440*/  FSEL R10, R7, RZ, P1 ;  /* 0x000000ff070a7208 */ /* 0x000fe40000800000 */
[----:B------:R-:W-:Y:S02]  /*0450*/  FSEL R11, R6, RZ, P2 ;  /* 0x000000ff060b7208 */ /* 0x000fe40001000000 */
[C---:B------:R-:W-:Y:S02]  /*0460*/  FSETP.GEU.AND P1, PT, R10.reuse, 6, PT ;  /* 0x40c000000a00780b */ /* 0x040fe40003f2e000 */
[----:B------:R-:W-:Y:S01]  /*0470*/  FSETP.GEU.AND P2, PT, R11, 6, PT ;  /* 0x40c000000b00780b */ /* 0x000fe20003f4e000 */
[----:B------:R1:W-:Y:S01]  /*0480*/  @!P0 STG.E.64 desc[UR4][R4.64], R8 ;  /* 0x0000000804008986 */ /* 0x0003e2000c101b04 */
[----:B------:R-:W-:-:S02]  /*0490*/  FSETP.NAN.AND P3, PT, R10, R10, PT ;  /* 0x0000000a0a00720b */ /* 0x000fc40003f68000 */
[----:B------:R-:W-:Y:S01]  /*04a0*/  FSETP.NAN.AND P4, PT, R11, R11, PT ;  /* 0x0000000b0b00720b */ /* 0x000fe20003f88000 */
[----:B0-----:R-:W-:-:S06]  /*04b0*/  IMAD.WIDE R2, R0, 0x4, R2 ;  /* 0x0000000400027825 */ /* 0x001fcc00078e0202 */
[----:B------:R-:W-:Y:S02]  /*04c0*/  @P1 SEL R10, R10, 0x40c00000, P3 ;  /* 0x40c000000a0a1807 */ /* 0x000fe40001800000 */
[----:B------:R-:W-:Y:S01]  /*04d0*/  @P2 SEL R11, R11, 0x40c00000, P4 ;  /* 0x40c000000b0b2807 */ /* 0x000fe20002000000 */
[----:B------:R-:W-:Y:S06]  /*04e0*/  @P0 EXIT ;  /* 0x000000000000094d */ /* 0x000fec0003800000 */
[----:B------:R-:W-:Y:S01]  /*04f0*/  STG.E.64 desc[UR4][R2.64], R10 ;  /* 0x0000000a02007986 */ /* 0x000fe2000c101b04 */
[----:B------:R-:W-:Y:S05]  /*0500*/  EXIT ;  /* 0x000000000000794d */ /* 0x000fea0003800000 */
.L_x_0:
[----:B------:R-:W-:-:S00]  /*0510*/  BRA `(.L_x_0) ;  /* 0xfffffffc00fc7947 */ /* 0x000fc0000383ffff */
[----:B------:R-:W-:-:S00]  /*0520*/  NOP ;  /* 0x0000000000007918 */ /* 0x000fc00000000000 */
        /* <DEDUP_REMOVED lines=13> */
.L_x_1:


//--------------------- .nv.global.init           --------------------------
	.section	.nv.global.init,"aw",@progbits
.nv.global.init:
	.type		_$_str,@object
	.size		_$_str,(_$_str_$_2 - _$_str)
_$_str:
        /*0000*/ 	.byte	0x5f, 0x5f, 0x43, 0x55, 0x44, 0x41, 0x5f, 0x46, 0x54, 0x5a, 0x00
	.type		_$_str_$_2,@object
	.size		_$_str_$_2,(.L_1 - _$_str_$_2)
_$_str_$_2:
        /*000b*/ 	.byte	0x5f, 0x5f, 0x43, 0x55, 0x44, 0x41, 0x5f, 0x50, 0x52, 0x45, 0x43, 0x5f, 0x53, 0x51, 0x52, 0x54
        /*001b*/ 	.byte	0x00
.L_1:


//--------------------- .nv.constant0.triton_poi_fused__native_batch_norm_legit_no_training_convolution_hardtanh_89 --------------------------
	.section	.nv.constant0.triton_poi_fused__native_batch_norm_legit_no_training_convolution_hardtanh_89,"a",@progbits
	.sectionflags	@""
	.align	4
.nv.constant0.triton_poi_fused__native_batch_norm_legit_no_training_convolution_hardtanh_89:
	.zero		588
